//
// Generated by NVIDIA NVVM Compiler
//
// Compiler Build ID: CL-36424714
// Cuda compilation tools, release 13.0, V13.0.88
// Based on NVVM 20.0.0
//

.version 9.0
.target sm_100
.address_size 64

	// .globl	_Z13dotProductGPUPfS_S_i
// _ZZ13dotProductGPUPfS_S_iE5sdata has been demoted

.visible .entry _Z13dotProductGPUPfS_S_i(
	.param .u64 .ptr .align 1 _Z13dotProductGPUPfS_S_i_param_0,
	.param .u64 .ptr .align 1 _Z13dotProductGPUPfS_S_i_param_1,
	.param .u64 .ptr .align 1 _Z13dotProductGPUPfS_S_i_param_2,
	.param .u32 _Z13dotProductGPUPfS_S_i_param_3
)
{
	.reg .pred 	%p<8>;
	.reg .b32 	%r<23>;
	.reg .b32 	%f<8>;
	.reg .b64 	%rd<12>;
	// demoted variable
	.shared .align 4 .b8 _ZZ13dotProductGPUPfS_S_iE5sdata[800];
	ld.param.u64 	%rd1, [_Z13dotProductGPUPfS_S_i_param_0];
	ld.param.u64 	%rd2, [_Z13dotProductGPUPfS_S_i_param_1];
	ld.param.u64 	%rd3, [_Z13dotProductGPUPfS_S_i_param_2];
	ld.param.u32 	%r10, [_Z13dotProductGPUPfS_S_i_param_3];
	mov.u32 	%r1, %ctaid.x;
	mov.u32 	%r2, %ntid.x;
	mul.lo.s32 	%r3, %r1, %r2;
	mov.u32 	%r4, %tid.x;
	add.s32 	%r5, %r3, %r4;
	setp.ge.s32 	%p1, %r5, %r10;
	shl.b32 	%r11, %r4, 2;
	mov.u32 	%r12, _ZZ13dotProductGPUPfS_S_iE5sdata;
	add.s32 	%r6, %r12, %r11;
	@%p1 bra 	$L__BB0_2;
	cvta.to.global.u64 	%rd4, %rd1;
	cvta.to.global.u64 	%rd5, %rd2;
	mul.wide.s32 	%rd6, %r5, 4;
	add.s64 	%rd7, %rd4, %rd6;
	ld.global.f32 	%f1, [%rd7];
	add.s64 	%rd8, %rd5, %rd6;
	ld.global.f32 	%f2, [%rd8];
	mul.f32 	%f3, %f1, %f2;
	st.shared.f32 	[%r6], %f3;
	bra.uni 	$L__BB0_3;
$L__BB0_2:
	mov.b32 	%r13, 0;
	st.shared.u32 	[%r6], %r13;
$L__BB0_3:
	bar.sync 	0;
	sub.s32 	%r14, %r10, %r3;
	min.u32 	%r7, %r2, %r14;
	setp.lt.u32 	%p2, %r7, 2;
	@%p2 bra 	$L__BB0_8;
	mov.b32 	%r22, 1;
$L__BB0_5:
	shl.b32 	%r9, %r22, 1;
	add.s32 	%r16, %r9, 1023;
	and.b32  	%r18, %r16, %r4;
	setp.ne.s32 	%p3, %r18, 0;
	add.s32 	%r19, %r22, %r4;
	setp.ge.s32 	%p4, %r19, %r7;
	or.pred  	%p5, %p3, %p4;
	@%p5 bra 	$L__BB0_7;
	shl.b32 	%r20, %r22, 2;
	add.s32 	%r21, %r6, %r20;
	ld.shared.f32 	%f4, [%r21];
	ld.shared.f32 	%f5, [%r6];
	add.f32 	%f6, %f4, %f5;
	st.shared.f32 	[%r6], %f6;
$L__BB0_7:
	bar.sync 	0;
	setp.lt.s32 	%p6, %r9, %r7;
	mov.u32 	%r22, %r9;
	@%p6 bra 	$L__BB0_5;
$L__BB0_8:
	setp.ne.s32 	%p7, %r4, 0;
	@%p7 bra 	$L__BB0_10;
	ld.shared.f32 	%f7, [_ZZ13dotProductGPUPfS_S_iE5sdata];
	cvta.to.global.u64 	%rd9, %rd3;
	mul.wide.u32 	%rd10, %r1, 4;
	add.s64 	%rd11, %rd9, %rd10;
	st.global.f32 	[%rd11], %f7;
$L__BB0_10:
	ret;

}


// ===== COMPILED SASS (sm_100) =====

	.target	sm_100

	.elftype	@"ET_EXEC"


//--------------------- .note.nv.tkinfo           --------------------------
	.section	.note.nv.tkinfo,"",@"SHT_NOTE"
	.sectionflags	@"SHF_NOTE_NV_TKINFO"
	.tkinfo
        /*0018*/ 	.word	0x00000002
        /*0030*/ 	.string	""
        /*0030*/ 	.string	"ptxas"
        /*0030*/ 	.string	"Cuda compilation tools, release 13.0, V13.0.88"
        /*0030*/ 	.string	"Build cuda_13.0.r13.0/compiler.36424714_0"
        /*0030*/ 	.string	"-arch sm_100 -m 64 "



//--------------------- .note.nv.cuinfo           --------------------------
	.section	.note.nv.cuinfo,"",@"SHT_NOTE"
	.sectionflags	@"SHF_NOTE_NV_CUINFO"
        /*0018*/ 	.short	0x0002
        /*001a*/ 	.short	0x0064
        /*001c*/ 	.short	0x0082
	.zero		2


//--------------------- .nv.info                  --------------------------
	.section	.nv.info,"",@"SHT_CUDA_INFO"
	.align	4


	//----- nvinfo : EIATTR_REGCOUNT
	.align		4
        /*0000*/ 	.byte	0x04, 0x2f
        /*0002*/ 	.short	(.L_1 - .L_0)
	.align		4
.L_0:
        /*0004*/ 	.word	index@(_Z13dotProductGPUPfS_S_i)
        /*0008*/ 	.word	0x0000000c


	//----- nvinfo : EIATTR_FRAME_SIZE
	.align		4
.L_1:
        /*000c*/ 	.byte	0x04, 0x11
        /*000e*/ 	.short	(.L_3 - .L_2)
	.align		4
.L_2:
        /*0010*/ 	.word	index@(_Z13dotProductGPUPfS_S_i)
        /*0014*/ 	.word	0x00000000


	//----- nvinfo : EIATTR_MIN_STACK_SIZE
	.align		4
.L_3:
        /*0018*/ 	.byte	0x04, 0x12
        /*001a*/ 	.short	(.L_5 - .L_4)
	.align		4
.L_4:
        /*001c*/ 	.word	index@(_Z13dotProductGPUPfS_S_i)
        /*0020*/ 	.word	0x00000000
.L_5:


//--------------------- .nv.compat                --------------------------
	.section	.nv.compat,"",@"SHT_CUDA_COMPAT_INFO"
	.align	4
        /*0000*/ 	.byte	0x02, 0x09, 0x00, 0x00, 0x02, 0x02, 0x01, 0x00, 0x02, 0x05, 0x05, 0x00, 0x03, 0x07, 0x01, 0x01
        /*0010*/ 	.byte	0x02, 0x03, 0x00, 0x00, 0x02, 0x06, 0x01, 0x00, 0x04, 0x0b, 0x08, 0x00, 0x09, 0x00, 0x00, 0x00
        /*0020*/ 	.byte	0x00, 0x00, 0x00, 0x00


//--------------------- .nv.info._Z13dotProductGPUPfS_S_i --------------------------
	.section	.nv.info._Z13dotProductGPUPfS_S_i,"",@"SHT_CUDA_INFO"
	.sectionflags	@""
	.align	4


	//----- nvinfo : EIATTR_CUDA_API_VERSION
	.align		4
        /*0000*/ 	.byte	0x04, 0x37
        /*0002*/ 	.short	(.L_7 - .L_6)
.L_6:
        /*0004*/ 	.word	0x00000082


	//----- nvinfo : EIATTR_KPARAM_INFO
	.align		4
.L_7:
        /*0008*/ 	.byte	0x04, 0x17
        /*000a*/ 	.short	(.L_9 - .L_8)
.L_8:
        /*000c*/ 	.word	0x00000000
        /*0010*/ 	.short	0x0003
        /*0012*/ 	.short	0x0018
        /*0014*/ 	.byte	0x00, 0xf0, 0x11, 0x00


	//----- nvinfo : EIATTR_KPARAM_INFO
	.align		4
.L_9:
        /*0018*/ 	.byte	0x04, 0x17
        /*001a*/ 	.short	(.L_11 - .L_10)
.L_10:
        /*001c*/ 	.word	0x00000000
        /*0020*/ 	.short	0x0002
        /*0022*/ 	.short	0x0010
        /*0024*/ 	.byte	0x00, 0xf5, 0x21, 0x00


	//----- nvinfo : EIATTR_KPARAM_INFO
	.align		4
.L_11:
        /*0028*/ 	.byte	0x04, 0x17
        /*002a*/ 	.short	(.L_13 - .L_12)
.L_12:
        /*002c*/ 	.word	0x00000000
        /*0030*/ 	.short	0x0001
        /*0032*/ 	.short	0x0008
        /*0034*/ 	.byte	0x00, 0xf5, 0x21, 0x00


	//----- nvinfo : EIATTR_KPARAM_INFO
	.align		4
.L_13:
        /*0038*/ 	.byte	0x04, 0x17
        /*003a*/ 	.short	(.L_15 - .L_14)
.L_14:
        /*003c*/ 	.word	0x00000000
        /*0040*/ 	.short	0x0000
        /*0042*/ 	.short	0x0000
        /*0044*/ 	.byte	0x00, 0xf5, 0x21, 0x00


	//----- nvinfo : EIATTR_SPARSE_MMA_MASK
	.align		4
.L_15:
        /*0048*/ 	.byte	0x03, 0x50
        /*004a*/ 	.short	0x0000


	//----- nvinfo : EIATTR_MAXREG_COUNT
	.align		4
        /*004c*/ 	.byte	0x03, 0x1b
        /*004e*/ 	.short	0x00ff


	//----- nvinfo : EIATTR_NUM_BARRIERS
	.align		4
        /*0050*/ 	.byte	0x02, 0x4c
        /*0052*/ 	.byte	0x01
	.zero		1


	//----- nvinfo : EIATTR_MERCURY_ISA_VERSION
	.align		4
        /*0054*/ 	.byte	0x03, 0x5f
        /*0056*/ 	.short	0x0101


	//----- nvinfo : EIATTR_VRC_CTA_INIT_COUNT
	.align		4
        /*0058*/ 	.byte	0x02, 0x4a
	.zero		1
	.zero		1


	//----- nvinfo : EIATTR_EXIT_INSTR_OFFSETS
	.align		4
        /*005c*/ 	.byte	0x04, 0x1c
        /*005e*/ 	.short	(.L_17 - .L_16)


	//   ....[0]....
.L_16:
        /*0060*/ 	.word	0x000002b0


	//   ....[1]....
        /*0064*/ 	.word	0x00000330


	//----- nvinfo : EIATTR_CBANK_PARAM_SIZE
	.align		4
.L_17:
        /*0068*/ 	.byte	0x03, 0x19
        /*006a*/ 	.short	0x001c


	//----- nvinfo : EIATTR_PARAM_CBANK
	.align		4
        /*006c*/ 	.byte	0x04, 0x0a
        /*006e*/ 	.short	(.L_19 - .L_18)
	.align		4
.L_18:
        /*0070*/ 	.word	index@(.nv.constant0._Z13dotProductGPUPfS_S_i)
        /*0074*/ 	.short	0x0380
        /*0076*/ 	.short	0x001c


	//----- nvinfo : EIATTR_SW_WAR
	.align		4
.L_19:
        /*0078*/ 	.byte	0x04, 0x36
        /*007a*/ 	.short	(.L_21 - .L_20)
.L_20:
        /*007c*/ 	.word	0x00000008
.L_21:


//--------------------- .nv.callgraph             --------------------------
	.section	.nv.callgraph,"",@"SHT_CUDA_CALLGRAPH"
	.align	4
	.sectionentsize	8
	.align		4
        /*0000*/ 	.word	0x00000000
	.align		4
        /*0004*/ 	.word	0xffffffff
	.align		4
        /*0008*/ 	.word	0x00000000
	.align		4
        /*000c*/ 	.word	0xfffffffe
	.align		4
        /*0010*/ 	.word	0x00000000
	.align		4
        /*0014*/ 	.word	0xfffffffd
	.align		4
        /*0018*/ 	.word	0x00000000
	.align		4
        /*001c*/ 	.word	0xfffffffc


//--------------------- .text._Z13dotProductGPUPfS_S_i --------------------------
	.section	.text._Z13dotProductGPUPfS_S_i,"ax",@progbits
	.align	128
        .global         _Z13dotProductGPUPfS_S_i
        .type           _Z13dotProductGPUPfS_S_i,@function
        .size           _Z13dotProductGPUPfS_S_i,(.L_x_3 - _Z13dotProductGPUPfS_S_i)
        .other          _Z13dotProductGPUPfS_S_i,@"STO_CUDA_ENTRY STV_DEFAULT"
_Z13dotProductGPUPfS_S_i:
.text._Z13dotProductGPUPfS_S_i:
[----:B------:R-:W-:Y:S01]  /*0000*/  LDC R1, c[0x0][0x37c] ;  /* 0x0000df00ff017b82 */ /* 0x000fe20000000800 */
[----:B------:R-:W0:Y:S01]  /*0010*/  S2R R0, SR_CTAID.X ;  /* 0x0000000000007919 */ /* 0x000e220000002500 */
[----:B------:R-:W0:Y:S06]  /*0020*/  LDCU UR8, c[0x0][0x360] ;  /* 0x00006c00ff0877ac */ /* 0x000e2c0008000800 */
[----:B------:R-:W1:Y:S01]  /*0030*/  LDC R8, c[0x0][0x398] ;  /* 0x0000e600ff087b82 */ /* 0x000e620000000800 */
[----:B------:R-:W2:Y:S01]  /*0040*/  S2R R9, SR_TID.X ;  /* 0x0000000000097919 */ /* 0x000ea20000002100 */
[----:B------:R-:W3:Y:S06]  /*0050*/  LDCU.64 UR6, c[0x0][0x358] ;  /* 0x00006b00ff0677ac */ /* 0x000eec0008000a00 */
[----:B------:R-:W4:Y:S08]  /*0060*/  LDC.64 R2, c[0x0][0x380] ;  /* 0x0000e000ff027b82 */ /* 0x000f300000000a00 */
[----:B------:R-:W5:Y:S01]  /*0070*/  LDC.64 R4, c[0x0][0x388] ;  /* 0x0000e200ff047b82 */ /* 0x000f620000000a00 */
[----:B0-----:R-:W-:-:S04]  /*0080*/  IMAD R6, R0, UR8, RZ ;  /* 0x0000000800067c24 */ /* 0x001fc8000f8e02ff */
[----:B--2---:R-:W-:-:S05]  /*0090*/  IMAD.IADD R7, R6, 0x1, R9 ;  /* 0x0000000106077824 */ /* 0x004fca00078e0209 */
[----:B-1----:R-:W-:-:S13]  /*00a0*/  ISETP.GE.AND P0, PT, R7, R8, PT ;  /* 0x000000080700720c */ /* 0x002fda0003f06270 */
[----:B----4-:R-:W-:-:S04]  /*00b0*/  @!P0 IMAD.WIDE R2, R7, 0x4, R2 ;  /* 0x0000000407028825 */ /* 0x010fc800078e0202 */
[----:B-----5:R-:W-:Y:S02]  /*00c0*/  @!P0 IMAD.WIDE R4, R7, 0x4, R4 ;  /* 0x0000000407048825 */ /* 0x020fe400078e0204 */
[----:B---3--:R-:W2:Y:S04]  /*00d0*/  @!P0 LDG.E R2, desc[UR6][R2.64] ;  /* 0x0000000602028981 */ /* 0x008ea8000c1e1900 */
[----:B------:R-:W2:Y:S01]  /*00e0*/  @!P0 LDG.E R5, desc[UR6][R4.64] ;  /* 0x0000000604058981 */ /* 0x000ea2000c1e1900 */
[----:B------:R-:W0:Y:S01]  /*00f0*/  S2UR UR5, SR_CgaCtaId ;  /* 0x00000000000579c3 */ /* 0x000e220000008800 */
[----:B------:R-:W-:Y:S01]  /*0100*/  IMAD.MOV R7, RZ, RZ, -R6 ;  /* 0x000000ffff077224 */ /* 0x000fe200078e0a06 */
[----:B------:R-:W-:Y:S01]  /*0110*/  UMOV UR4, 0x400 ;  /* 0x0000040000047882 */ /* 0x000fe20000000000 */
[----:B------:R-:W-:-:S03]  /*0120*/  ISETP.NE.AND P1, PT, R9, RZ, PT ;  /* 0x000000ff0900720c */ /* 0x000fc60003f25270 */
[----:B------:R-:W-:-:S04]  /*0130*/  VIADDMNMX.U32 R8, R7, R8, UR8, PT ;  /* 0x0000000807087e46 */ /* 0x000fc8000b800008 */
[----:B------:R-:W-:Y:S01]  /*0140*/  ISETP.GE.U32.AND P2, PT, R8, 0x2, PT ;  /* 0x000000020800780c */ /* 0x000fe20003f46070 */
[----:B0-----:R-:W-:-:S06]  /*0150*/  ULEA UR4, UR5, UR4, 0x18 ;  /* 0x0000000405047291 */ /* 0x001fcc000f8ec0ff */
[----:B------:R-:W-:Y:S01]  /*0160*/  LEA R6, R9, UR4, 0x2 ;  /* 0x0000000409067c11 */ /* 0x000fe2000f8e10ff */
[----:B--2---:R-:W-:-:S05]  /*0170*/  @!P0 FMUL R7, R2, R5 ;  /* 0x0000000502078220 */ /* 0x004fca0000400000 */
[----:B------:R0:W-:Y:S04]  /*0180*/  @!P0 STS [R6], R7 ;  /* 0x0000000706008388 */ /* 0x0001e80000000800 */
[----:B------:R0:W-:Y:S01]  /*0190*/  @P0 STS [R6], RZ ;  /* 0x000000ff06000388 */ /* 0x0001e20000000800 */
[----:B------:R-:W-:Y:S06]  /*01a0*/  BAR.SYNC.DEFER_BLOCKING 0x0 ;  /* 0x0000000000007b1d */ /* 0x000fec0000010000 */
[----:B------:R-:W-:Y:S05]  /*01b0*/  @!P2 BRA `(.L_x_0) ;  /* 0x00000000003ca947 */ /* 0x000fea0003800000 */
[----:B------:R-:W-:-:S07]  /*01c0*/  HFMA2 R3, -RZ, RZ, 0, 5.9604644775390625e-08 ;  /* 0x00000001ff037431 */ /* 0x000fce00000001ff */
.L_x_1:
[----:B0-----:R-:W-:Y:S02]  /*01d0*/  IMAD.SHL.U32 R7, R3, 0x2, RZ ;  /* 0x0000000203077824 */ /* 0x001fe400078e00ff */
[----:B------:R-:W-:-:S03]  /*01e0*/  IMAD.IADD R5, R9, 0x1, R3 ;  /* 0x0000000109057824 */ /* 0x000fc600078e0203 */
[----:B------:R-:W-:-:S04]  /*01f0*/  IADD3 R2, PT, PT, R7, 0x3ff, RZ ;  /* 0x000003ff07027810 */ /* 0x000fc80007ffe0ff */
[----:B------:R-:W-:-:S04]  /*0200*/  LOP3.LUT P0, RZ, R2, R9, RZ, 0xc0, !PT ;  /* 0x0000000902ff7212 */ /* 0x000fc8000780c0ff */
[----:B------:R-:W-:-:S13]  /*0210*/  ISETP.GE.OR P0, PT, R5, R8, P0 ;  /* 0x000000080500720c */ /* 0x000fda0000706670 */
[----:B------:R-:W-:Y:S02]  /*0220*/  @!P0 LEA R2, R3, R6, 0x2 ;  /* 0x0000000603028211 */ /* 0x000fe400078e10ff */
[----:B------:R-:W-:Y:S04]  /*0230*/  @!P0 LDS R3, [R6] ;  /* 0x0000000006038984 */ /* 0x000fe80000000800 */
[----:B------:R-:W0:Y:S02]  /*0240*/  @!P0 LDS R2, [R2] ;  /* 0x0000000002028984 */ /* 0x000e240000000800 */
[----:B0-----:R-:W-:Y:S01]  /*0250*/  @!P0 FADD R5, R2, R3 ;  /* 0x0000000302058221 */ /* 0x001fe20000000000 */
[----:B------:R-:W-:-:S04]  /*0260*/  IMAD.MOV.U32 R3, RZ, RZ, R7 ;  /* 0x000000ffff037224 */ /* 0x000fc800078e0007 */
[----:B------:R1:W-:Y:S01]  /*0270*/  @!P0 STS [R6], R5 ;  /* 0x0000000506008388 */ /* 0x0003e20000000800 */
[----:B------:R-:W-:Y:S01]  /*0280*/  BAR.SYNC.DEFER_BLOCKING 0x0 ;  /* 0x0000000000007b1d */ /* 0x000fe20000010000 */
[----:B------:R-:W-:-:S13]  /*0290*/  ISETP.GE.AND P0, PT, R7, R8, PT ;  /* 0x000000080700720c */ /* 0x000fda0003f06270 */
[----:B-1----:R-:W-:Y:S05]  /*02a0*/  @!P0 BRA `(.L_x_1) ;  /* 0xfffffffc00c88947 */ /* 0x002fea000383ffff */
.L_x_0:
[----:B------:R-:W-:Y:S05]  /*02b0*/  @P1 EXIT ;  /* 0x000000000000194d */ /* 0x000fea0003800000 */
[----:B------:R-:W1:Y:S01]  /*02c0*/  S2UR UR5, SR_CgaCtaId ;  /* 0x00000000000579c3 */ /* 0x000e620000008800 */
[----:B------:R-:W-:-:S07]  /*02d0*/  UMOV UR4, 0x400 ;  /* 0x0000040000047882 */ /* 0x000fce0000000000 */
[----:B------:R-:W2:Y:S01]  /*02e0*/  LDC.64 R2, c[0x0][0x390] ;  /* 0x0000e400ff027b82 */ /* 0x000ea20000000a00 */
[----:B-1----:R-:W-:Y:S01]  /*02f0*/  ULEA UR4, UR5, UR4, 0x18 ;  /* 0x0000000405047291 */ /* 0x002fe2000f8ec0ff */
[----:B--2---:R-:W-:-:S08]  /*0300*/  IMAD.WIDE.U32 R2, R0, 0x4, R2 ;  /* 0x0000000400027825 */ /* 0x004fd000078e0002 */
[----:B------:R-:W1:Y:S04]  /*0310*/  LDS R5, [UR4] ;  /* 0x00000004ff057984 */ /* 0x000e680008000800 */
[----:B-1----:R-:W-:Y:S01]  /*0320*/  STG.E desc[UR6][R2.64], R5 ;  /* 0x0000000502007986 */ /* 0x002fe2000c101906 */
[----:B------:R-:W-:Y:S05]  /*0330*/  EXIT ;  /* 0x000000000000794d */ /* 0x000fea0003800000 */
.L_x_2:
[----:B------:R-:W-:-:S00]  /*0340*/  BRA `(.L_x_2) ;  /* 0xfffffffc00fc7947 */ /* 0x000fc0000383ffff */
[----:B------:R-:W-:-:S00]  /*0350*/  NOP ;  /* 0x0000000000007918 */ /* 0x000fc00000000000 */
        /* <DEDUP_REMOVED lines=10> */
.L_x_3:


//--------------------- .nv.shared._Z13dotProductGPUPfS_S_i --------------------------
	.section	.nv.shared._Z13dotProductGPUPfS_S_i,"aw",@nobits
	.sectionflags	@""
	.align	4
.nv.shared._Z13dotProductGPUPfS_S_i:
	.zero		1824


//--------------------- .nv.shared.reserved.0     --------------------------
	.section	.nv.shared.reserved.0,"aw",@nobits
	.weak		__nv_reservedSMEM_offset_0_alias
	.size		__nv_reservedSMEM_offset_0_alias, 0, 64
	.other		__nv_reservedSMEM_offset_0_alias,@"STO_CUDA_RESERVED_SHARED STV_DEFAULT"
__nv_reservedSMEM_offset_0_alias:
	.zero		0
	.zero		64


//--------------------- .nv.constant0._Z13dotProductGPUPfS_S_i --------------------------
	.section	.nv.constant0._Z13dotProductGPUPfS_S_i,"a",@progbits
	.sectionflags	@""
	.align	4
.nv.constant0._Z13dotProductGPUPfS_S_i:
	.zero		924


//--------------------- SYMBOLS --------------------------

	.type		.nv.reservedSmem.offset0,@object
	.size		.nv.reservedSmem.offset0,0x4
	.type		.nv.reservedSmem.cap,@object
	.size		.nv.reservedSmem.cap,0x4
